//
// Generated by NVIDIA NVVM Compiler
//
// Compiler Build ID: CL-36424714
// Cuda compilation tools, release 13.0, V13.0.88
// Based on NVVM 20.0.0
//

.version 9.0
.target sm_100
.address_size 64

	// .globl	_Z15calculate_edgesPiS_S_S_ii

.visible .entry _Z15calculate_edgesPiS_S_S_ii(
	.param .u64 .ptr .align 1 _Z15calculate_edgesPiS_S_S_ii_param_0,
	.param .u64 .ptr .align 1 _Z15calculate_edgesPiS_S_S_ii_param_1,
	.param .u64 .ptr .align 1 _Z15calculate_edgesPiS_S_S_ii_param_2,
	.param .u64 .ptr .align 1 _Z15calculate_edgesPiS_S_S_ii_param_3,
	.param .u32 _Z15calculate_edgesPiS_S_S_ii_param_4,
	.param .u32 _Z15calculate_edgesPiS_S_S_ii_param_5
)
{
	.reg .pred 	%p<8>;
	.reg .b32 	%r<41>;
	.reg .b64 	%rd<19>;

	ld.param.u64 	%rd10, [_Z15calculate_edgesPiS_S_S_ii_param_0];
	ld.param.u64 	%rd7, [_Z15calculate_edgesPiS_S_S_ii_param_1];
	ld.param.u64 	%rd8, [_Z15calculate_edgesPiS_S_S_ii_param_2];
	ld.param.u64 	%rd9, [_Z15calculate_edgesPiS_S_S_ii_param_3];
	ld.param.u32 	%r18, [_Z15calculate_edgesPiS_S_S_ii_param_4];
	ld.param.u32 	%r19, [_Z15calculate_edgesPiS_S_S_ii_param_5];
	cvta.to.global.u64 	%rd1, %rd10;
	mov.u32 	%r20, %ctaid.x;
	mov.u32 	%r21, %ntid.x;
	mov.u32 	%r22, %tid.x;
	mad.lo.s32 	%r1, %r20, %r21, %r22;
	mul.lo.s32 	%r2, %r18, %r1;
	mul.lo.s32 	%r23, %r19, %r18;
	setp.ge.s32 	%p1, %r2, %r23;
	@%p1 bra 	$L__BB0_8;
	setp.lt.s32 	%p2, %r18, 1;
	@%p2 bra 	$L__BB0_8;
	sub.s32 	%r3, %r2, %r1;
	cvta.to.global.u64 	%rd2, %rd8;
	cvta.to.global.u64 	%rd3, %rd7;
	cvta.to.global.u64 	%rd4, %rd9;
	add.s32 	%r4, %r2, %r18;
	mov.b32 	%r40, 0;
	mov.u32 	%r34, %r2;
	mov.u32 	%r36, %r40;
$L__BB0_3:
	rem.s32 	%r25, %r34, %r18;
	mul.wide.s32 	%rd11, %r25, 4;
	add.s64 	%rd5, %rd2, %rd11;
	ld.global.u32 	%r8, [%rd5];
	setp.eq.s32 	%p3, %r8, -1;
	@%p3 bra 	$L__BB0_7;
	setp.eq.s32 	%p4, %r40, 0;
	add.s32 	%r26, %r40, 1;
	selp.b32 	%r37, 0, %r26, %p4;
	setp.gt.s32 	%p5, %r37, %r8;
	mov.u32 	%r40, %r8;
	@%p5 bra 	$L__BB0_7;
	mul.wide.s32 	%rd12, %r34, 4;
	add.s64 	%rd6, %rd1, %rd12;
	mov.u32 	%r38, %r36;
$L__BB0_6:
	ld.global.u32 	%r27, [%rd6];
	mul.wide.s32 	%rd13, %r37, 4;
	add.s64 	%rd14, %rd3, %rd13;
	ld.global.u32 	%r28, [%rd14];
	add.s32 	%r29, %r28, %r2;
	mul.wide.s32 	%rd15, %r29, 4;
	add.s64 	%rd16, %rd1, %rd15;
	ld.global.u32 	%r30, [%rd16];
	sub.s32 	%r31, %r27, %r30;
	abs.s32 	%r32, %r31;
	add.s32 	%r36, %r38, 1;
	add.s32 	%r33, %r38, %r3;
	mul.wide.s32 	%rd17, %r33, 4;
	add.s64 	%rd18, %rd4, %rd17;
	st.global.u32 	[%rd18], %r32;
	add.s32 	%r13, %r37, 1;
	ld.global.u32 	%r40, [%rd5];
	setp.lt.s32 	%p6, %r37, %r40;
	mov.u32 	%r37, %r13;
	mov.u32 	%r38, %r36;
	@%p6 bra 	$L__BB0_6;
$L__BB0_7:
	add.s32 	%r34, %r34, 1;
	setp.lt.s32 	%p7, %r34, %r4;
	@%p7 bra 	$L__BB0_3;
$L__BB0_8:
	ret;

}
	// .globl	_Z18check_gracefulnessPiS_ii
.visible .entry _Z18check_gracefulnessPiS_ii(
	.param .u64 .ptr .align 1 _Z18check_gracefulnessPiS_ii_param_0,
	.param .u64 .ptr .align 1 _Z18check_gracefulnessPiS_ii_param_1,
	.param .u32 _Z18check_gracefulnessPiS_ii_param_2,
	.param .u32 _Z18check_gracefulnessPiS_ii_param_3
)
{
	.reg .pred 	%p<6>;
	.reg .b32 	%r<22>;
	.reg .b64 	%rd<13>;

	ld.param.u64 	%rd3, [_Z18check_gracefulnessPiS_ii_param_0];
	ld.param.u64 	%rd4, [_Z18check_gracefulnessPiS_ii_param_1];
	ld.param.u32 	%r9, [_Z18check_gracefulnessPiS_ii_param_2];
	ld.param.u32 	%r10, [_Z18check_gracefulnessPiS_ii_param_3];
	cvta.to.global.u64 	%rd1, %rd4;
	cvta.to.global.u64 	%rd2, %rd3;
	mov.u32 	%r11, %ctaid.x;
	mov.u32 	%r12, %ntid.x;
	mov.u32 	%r13, %tid.x;
	mad.lo.s32 	%r14, %r11, %r12, %r13;
	add.s32 	%r1, %r9, -1;
	mul.lo.s32 	%r2, %r1, %r14;
	mul.lo.s32 	%r15, %r10, %r9;
	setp.ge.s32 	%p1, %r2, %r15;
	@%p1 bra 	$L__BB1_9;
	add.s32 	%r3, %r1, %r2;
	setp.ge.s32 	%p2, %r2, %r3;
	@%p2 bra 	$L__BB1_8;
	mov.u32 	%r20, %r2;
$L__BB1_3:
	mul.wide.s32 	%rd5, %r20, 4;
	add.s64 	%rd6, %rd2, %rd5;
	ld.global.u32 	%r5, [%rd6];
	mov.u32 	%r21, %r20;
$L__BB1_4:
	add.s32 	%r7, %r21, 1;
	setp.ge.s32 	%p3, %r7, %r3;
	@%p3 bra 	$L__BB1_7;
	mul.wide.s32 	%rd9, %r21, 4;
	add.s64 	%rd10, %rd2, %rd9;
	ld.global.u32 	%r17, [%rd10+4];
	setp.eq.s32 	%p5, %r5, %r17;
	mov.u32 	%r21, %r7;
	@%p5 bra 	$L__BB1_6;
	bra.uni 	$L__BB1_4;
$L__BB1_6:
	div.s32 	%r18, %r2, %r1;
	mul.wide.s32 	%rd11, %r18, 4;
	add.s64 	%rd12, %rd1, %rd11;
	mov.b32 	%r19, -1;
	st.global.u32 	[%rd12], %r19;
	bra.uni 	$L__BB1_9;
$L__BB1_7:
	add.s32 	%r20, %r20, 1;
	setp.ne.s32 	%p4, %r20, %r3;
	@%p4 bra 	$L__BB1_3;
$L__BB1_8:
	div.s32 	%r16, %r2, %r1;
	mul.wide.s32 	%rd7, %r16, 4;
	add.s64 	%rd8, %rd1, %rd7;
	st.global.u32 	[%rd8], %r2;
$L__BB1_9:
	ret;

}


// ===== COMPILED SASS (sm_100) =====

	.target	sm_100

	.elftype	@"ET_EXEC"


//--------------------- .note.nv.tkinfo           --------------------------
	.section	.note.nv.tkinfo,"",@"SHT_NOTE"
	.sectionflags	@"SHF_NOTE_NV_TKINFO"
	.tkinfo
        /*0018*/ 	.word	0x00000002
        /*0030*/ 	.string	""
        /*0030*/ 	.string	"ptxas"
        /*0030*/ 	.string	"Cuda compilation tools, release 13.0, V13.0.88"
        /*0030*/ 	.string	"Build cuda_13.0.r13.0/compiler.36424714_0"
        /*0030*/ 	.string	"-arch sm_100 -m 64 "



//--------------------- .note.nv.cuinfo           --------------------------
	.section	.note.nv.cuinfo,"",@"SHT_NOTE"
	.sectionflags	@"SHF_NOTE_NV_CUINFO"
        /*0018*/ 	.short	0x0002
        /*001a*/ 	.short	0x0064
        /*001c*/ 	.short	0x0082
	.zero		2


//--------------------- .nv.info                  --------------------------
	.section	.nv.info,"",@"SHT_CUDA_INFO"
	.align	4


	//----- nvinfo : EIATTR_REGCOUNT
	.align		4
        /*0000*/ 	.byte	0x04, 0x2f
        /*0002*/ 	.short	(.L_1 - .L_0)
	.align		4
.L_0:
        /*0004*/ 	.word	index@(_Z15calculate_edgesPiS_S_S_ii)
        /*0008*/ 	.word	0x0000001e


	//----- nvinfo : EIATTR_FRAME_SIZE
	.align		4
.L_1:
        /*000c*/ 	.byte	0x04, 0x11
        /*000e*/ 	.short	(.L_3 - .L_2)
	.align		4
.L_2:
        /*0010*/ 	.word	index@(_Z15calculate_edgesPiS_S_S_ii)
        /*0014*/ 	.word	0x00000000


	//----- nvinfo : EIATTR_REGCOUNT
	.align		4
.L_3:
        /*0018*/ 	.byte	0x04, 0x2f
        /*001a*/ 	.short	(.L_5 - .L_4)
	.align		4
.L_4:
        /*001c*/ 	.word	index@(_Z18check_gracefulnessPiS_ii)
        /*0020*/ 	.word	0x00000012


	//----- nvinfo : EIATTR_FRAME_SIZE
	.align		4
.L_5:
        /*0024*/ 	.byte	0x04, 0x11
        /*0026*/ 	.short	(.L_7 - .L_6)
	.align		4
.L_6:
        /*0028*/ 	.word	index@(_Z18check_gracefulnessPiS_ii)
        /*002c*/ 	.word	0x00000000


	//----- nvinfo : EIATTR_MIN_STACK_SIZE
	.align		4
.L_7:
        /*0030*/ 	.byte	0x04, 0x12
        /*0032*/ 	.short	(.L_9 - .L_8)
	.align		4
.L_8:
        /*0034*/ 	.word	index@(_Z18check_gracefulnessPiS_ii)
        /*0038*/ 	.word	0x00000000


	//----- nvinfo : EIATTR_MIN_STACK_SIZE
	.align		4
.L_9:
        /*003c*/ 	.byte	0x04, 0x12
        /*003e*/ 	.short	(.L_11 - .L_10)
	.align		4
.L_10:
        /*0040*/ 	.word	index@(_Z15calculate_edgesPiS_S_S_ii)
        /*0044*/ 	.word	0x00000000
.L_11:


//--------------------- .nv.compat                --------------------------
	.section	.nv.compat,"",@"SHT_CUDA_COMPAT_INFO"
	.align	4
        /*0000*/ 	.byte	0x02, 0x09, 0x00, 0x00, 0x02, 0x02, 0x01, 0x00, 0x02, 0x05, 0x05, 0x00, 0x03, 0x07, 0x01, 0x01
        /*0010*/ 	.byte	0x02, 0x03, 0x00, 0x00, 0x02, 0x06, 0x01, 0x00, 0x04, 0x0b, 0x08, 0x00, 0x09, 0x00, 0x00, 0x00
        /*0020*/ 	.byte	0x00, 0x00, 0x00, 0x00


//--------------------- .nv.info._Z18check_gracefulnessPiS_ii --------------------------
	.section	.nv.info._Z18check_gracefulnessPiS_ii,"",@"SHT_CUDA_INFO"
	.sectionflags	@""
	.align	4


	//----- nvinfo : EIATTR_CUDA_API_VERSION
	.align		4
        /*0000*/ 	.byte	0x04, 0x37
        /*0002*/ 	.short	(.L_13 - .L_12)
.L_12:
        /*0004*/ 	.word	0x00000082


	//----- nvinfo : EIATTR_KPARAM_INFO
	.align		4
.L_13:
        /*0008*/ 	.byte	0x04, 0x17
        /*000a*/ 	.short	(.L_15 - .L_14)
.L_14:
        /*000c*/ 	.word	0x00000000
        /*0010*/ 	.short	0x0003
        /*0012*/ 	.short	0x0014
        /*0014*/ 	.byte	0x00, 0xf0, 0x11, 0x00


	//----- nvinfo : EIATTR_KPARAM_INFO
	.align		4
.L_15:
        /*0018*/ 	.byte	0x04, 0x17
        /*001a*/ 	.short	(.L_17 - .L_16)
.L_16:
        /*001c*/ 	.word	0x00000000
        /*0020*/ 	.short	0x0002
        /*0022*/ 	.short	0x0010
        /*0024*/ 	.byte	0x00, 0xf0, 0x11, 0x00


	//----- nvinfo : EIATTR_KPARAM_INFO
	.align		4
.L_17:
        /*0028*/ 	.byte	0x04, 0x17
        /*002a*/ 	.short	(.L_19 - .L_18)
.L_18:
        /*002c*/ 	.word	0x00000000
        /*0030*/ 	.short	0x0001
        /*0032*/ 	.short	0x0008
        /*0034*/ 	.byte	0x00, 0xf5, 0x21, 0x00


	//----- nvinfo : EIATTR_KPARAM_INFO
	.align		4
.L_19:
        /*0038*/ 	.byte	0x04, 0x17
        /*003a*/ 	.short	(.L_21 - .L_20)
.L_20:
        /*003c*/ 	.word	0x00000000
        /*0040*/ 	.short	0x0000
        /*0042*/ 	.short	0x0000
        /*0044*/ 	.byte	0x00, 0xf5, 0x21, 0x00


	//----- nvinfo : EIATTR_SPARSE_MMA_MASK
	.align		4
.L_21:
        /*0048*/ 	.byte	0x03, 0x50
        /*004a*/ 	.short	0x0000


	//----- nvinfo : EIATTR_MAXREG_COUNT
	.align		4
        /*004c*/ 	.byte	0x03, 0x1b
        /*004e*/ 	.short	0x00ff


	//----- nvinfo : EIATTR_MERCURY_ISA_VERSION
	.align		4
        /*0050*/ 	.byte	0x03, 0x5f
        /*0052*/ 	.short	0x0101


	//----- nvinfo : EIATTR_VRC_CTA_INIT_COUNT
	.align		4
        /*0054*/ 	.byte	0x02, 0x4a
	.zero		1
	.zero		1


	//----- nvinfo : EIATTR_EXIT_INSTR_OFFSETS
	.align		4
        /*0058*/ 	.byte	0x04, 0x1c
        /*005a*/ 	.short	(.L_23 - .L_22)


	//   ....[0]....
.L_22:
        /*005c*/ 	.word	0x000000a0


	//   ....[1]....
        /*0060*/ 	.word	0x00000440


	//   ....[2]....
        /*0064*/ 	.word	0x00000610


	//----- nvinfo : EIATTR_CRS_STACK_SIZE
	.align		4
.L_23:
        /*0068*/ 	.byte	0x04, 0x1e
        /*006a*/ 	.short	(.L_25 - .L_24)
.L_24:
        /*006c*/ 	.word	0x00000000


	//----- nvinfo : EIATTR_CBANK_PARAM_SIZE
	.align		4
.L_25:
        /*0070*/ 	.byte	0x03, 0x19
        /*0072*/ 	.short	0x0018


	//----- nvinfo : EIATTR_PARAM_CBANK
	.align		4
        /*0074*/ 	.byte	0x04, 0x0a
        /*0076*/ 	.short	(.L_27 - .L_26)
	.align		4
.L_26:
        /*0078*/ 	.word	index@(.nv.constant0._Z18check_gracefulnessPiS_ii)
        /*007c*/ 	.short	0x0380
        /*007e*/ 	.short	0x0018


	//----- nvinfo : EIATTR_SW_WAR
	.align		4
.L_27:
        /*0080*/ 	.byte	0x04, 0x36
        /*0082*/ 	.short	(.L_29 - .L_28)
.L_28:
        /*0084*/ 	.word	0x00000008
.L_29:


//--------------------- .nv.info._Z15calculate_edgesPiS_S_S_ii --------------------------
	.section	.nv.info._Z15calculate_edgesPiS_S_S_ii,"",@"SHT_CUDA_INFO"
	.sectionflags	@""
	.align	4


	//----- nvinfo : EIATTR_CUDA_API_VERSION
	.align		4
        /*0000*/ 	.byte	0x04, 0x37
        /*0002*/ 	.short	(.L_31 - .L_30)
.L_30:
        /*0004*/ 	.word	0x00000082


	//----- nvinfo : EIATTR_KPARAM_INFO
	.align		4
.L_31:
        /*0008*/ 	.byte	0x04, 0x17
        /*000a*/ 	.short	(.L_33 - .L_32)
.L_32:
        /*000c*/ 	.word	0x00000000
        /*0010*/ 	.short	0x0005
        /*0012*/ 	.short	0x0024
        /*0014*/ 	.byte	0x00, 0xf0, 0x11, 0x00


	//----- nvinfo : EIATTR_KPARAM_INFO
	.align		4
.L_33:
        /*0018*/ 	.byte	0x04, 0x17
        /*001a*/ 	.short	(.L_35 - .L_34)
.L_34:
        /*001c*/ 	.word	0x00000000
        /*0020*/ 	.short	0x0004
        /*0022*/ 	.short	0x0020
        /*0024*/ 	.byte	0x00, 0xf0, 0x11, 0x00


	//----- nvinfo : EIATTR_KPARAM_INFO
	.align		4
.L_35:
        /*0028*/ 	.byte	0x04, 0x17
        /*002a*/ 	.short	(.L_37 - .L_36)
.L_36:
        /*002c*/ 	.word	0x00000000
        /*0030*/ 	.short	0x0003
        /*0032*/ 	.short	0x0018
        /*0034*/ 	.byte	0x00, 0xf5, 0x21, 0x00


	//----- nvinfo : EIATTR_KPARAM_INFO
	.align		4
.L_37:
        /*0038*/ 	.byte	0x04, 0x17
        /*003a*/ 	.short	(.L_39 - .L_38)
.L_38:
        /*003c*/ 	.word	0x00000000
        /*0040*/ 	.short	0x0002
        /*0042*/ 	.short	0x0010
        /*0044*/ 	.byte	0x00, 0xf5, 0x21, 0x00


	//----- nvinfo : EIATTR_KPARAM_INFO
	.align		4
.L_39:
        /*0048*/ 	.byte	0x04, 0x17
        /*004a*/ 	.short	(.L_41 - .L_40)
.L_40:
        /*004c*/ 	.word	0x00000000
        /*0050*/ 	.short	0x0001
        /*0052*/ 	.short	0x0008
        /*0054*/ 	.byte	0x00, 0xf5, 0x21, 0x00


	//----- nvinfo : EIATTR_KPARAM_INFO
	.align		4
.L_41:
        /*0058*/ 	.byte	0x04, 0x17
        /*005a*/ 	.short	(.L_43 - .L_42)
.L_42:
        /*005c*/ 	.word	0x00000000
        /*0060*/ 	.short	0x0000
        /*0062*/ 	.short	0x0000
        /*0064*/ 	.byte	0x00, 0xf5, 0x21, 0x00


	//----- nvinfo : EIATTR_SPARSE_MMA_MASK
	.align		4
.L_43:
        /*0068*/ 	.byte	0x03, 0x50
        /*006a*/ 	.short	0x0000


	//----- nvinfo : EIATTR_MAXREG_COUNT
	.align		4
        /*006c*/ 	.byte	0x03, 0x1b
        /*006e*/ 	.short	0x00ff


	//----- nvinfo : EIATTR_MERCURY_ISA_VERSION
	.align		4
        /*0070*/ 	.byte	0x03, 0x5f
        /*0072*/ 	.short	0x0101


	//----- nvinfo : EIATTR_VRC_CTA_INIT_COUNT
	.align		4
        /*0074*/ 	.byte	0x02, 0x4a
	.zero		1
	.zero		1


	//----- nvinfo : EIATTR_EXIT_INSTR_OFFSETS
	.align		4
        /*0078*/ 	.byte	0x04, 0x1c
        /*007a*/ 	.short	(.L_45 - .L_44)


	//   ....[0]....
.L_44:
        /*007c*/ 	.word	0x00000090


	//   ....[1]....
        /*0080*/ 	.word	0x000000b0


	//   ....[2]....
        /*0084*/ 	.word	0x00000500


	//----- nvinfo : EIATTR_CRS_STACK_SIZE
	.align		4
.L_45:
        /*0088*/ 	.byte	0x04, 0x1e
        /*008a*/ 	.short	(.L_47 - .L_46)
.L_46:
        /*008c*/ 	.word	0x00000000


	//----- nvinfo : EIATTR_CBANK_PARAM_SIZE
	.align		4
.L_47:
        /*0090*/ 	.byte	0x03, 0x19
        /*0092*/ 	.short	0x0028


	//----- nvinfo : EIATTR_PARAM_CBANK
	.align		4
        /*0094*/ 	.byte	0x04, 0x0a
        /*0096*/ 	.short	(.L_49 - .L_48)
	.align		4
.L_48:
        /*0098*/ 	.word	index@(.nv.constant0._Z15calculate_edgesPiS_S_S_ii)
        /*009c*/ 	.short	0x0380
        /*009e*/ 	.short	0x0028


	//----- nvinfo : EIATTR_SW_WAR
	.align		4
.L_49:
        /*00a0*/ 	.byte	0x04, 0x36
        /*00a2*/ 	.short	(.L_51 - .L_50)
.L_50:
        /*00a4*/ 	.word	0x00000008
.L_51:


//--------------------- .nv.callgraph             --------------------------
	.section	.nv.callgraph,"",@"SHT_CUDA_CALLGRAPH"
	.align	4
	.sectionentsize	8
	.align		4
        /*0000*/ 	.word	0x00000000
	.align		4
        /*0004*/ 	.word	0xffffffff
	.align		4
        /*0008*/ 	.word	0x00000000
	.align		4
        /*000c*/ 	.word	0xfffffffe
	.align		4
        /*0010*/ 	.word	0x00000000
	.align		4
        /*0014*/ 	.word	0xfffffffd
	.align		4
        /*0018*/ 	.word	0x00000000
	.align		4
        /*001c*/ 	.word	0xfffffffc


//--------------------- .text._Z18check_gracefulnessPiS_ii --------------------------
	.section	.text._Z18check_gracefulnessPiS_ii,"ax",@progbits
	.align	128
        .global         _Z18check_gracefulnessPiS_ii
        .type           _Z18check_gracefulnessPiS_ii,@function
        .size           _Z18check_gracefulnessPiS_ii,(.L_x_14 - _Z18check_gracefulnessPiS_ii)
        .other          _Z18check_gracefulnessPiS_ii,@"STO_CUDA_ENTRY STV_DEFAULT"
_Z18check_gracefulnessPiS_ii:
.text._Z18check_gracefulnessPiS_ii:
[----:B------:R-:W-:Y:S01]  /*0000*/  LDC R1, c[0x0][0x37c] ;  /* 0x0000df00ff017b82 */ /* 0x000fe20000000800 */
[----:B------:R-:W0:Y:S07]  /*0010*/  S2R R2, SR_TID.X ;  /* 0x0000000000027919 */ /* 0x000e2e0000002100 */
[----:B------:R-:W0:Y:S08]  /*0020*/  S2UR UR4, SR_CTAID.X ;  /* 0x00000000000479c3 */ /* 0x000e300000002500 */
[----:B------:R-:W1:Y:S08]  /*0030*/  LDC.64 R4, c[0x0][0x390] ;  /* 0x0000e400ff047b82 */ /* 0x000e700000000a00 */
[----:B------:R-:W0:Y:S01]  /*0040*/  LDC R3, c[0x0][0x360] ;  /* 0x0000d800ff037b82 */ /* 0x000e220000000800 */
[----:B-1----:R-:W-:-:S02]  /*0050*/  VIADD R0, R4, 0xffffffff ;  /* 0xffffffff04007836 */ /* 0x002fc40000000000 */
[----:B0-----:R-:W-:Y:S02]  /*0060*/  IMAD R3, R3, UR4, R2 ;  /* 0x0000000403037c24 */ /* 0x001fe4000f8e0202 */
[----:B------:R-:W-:Y:S02]  /*0070*/  IMAD R2, R4, R5, RZ ;  /* 0x0000000504027224 */ /* 0x000fe400078e02ff */
[----:B------:R-:W-:-:S05]  /*0080*/  IMAD R3, R3, R0, RZ ;  /* 0x0000000003037224 */ /* 0x000fca00078e02ff */
[----:B------:R-:W-:-:S13]  /*0090*/  ISETP.GE.AND P0, PT, R3, R2, PT ;  /* 0x000000020300720c */ /* 0x000fda0003f06270 */
[----:B------:R-:W-:Y:S05]  /*00a0*/  @P0 EXIT ;  /* 0x000000000000094d */ /* 0x000fea0003800000 */
[----:B------:R-:W-:Y:S01]  /*00b0*/  IMAD.IADD R2, R0, 0x1, R3 ;  /* 0x0000000100027824 */ /* 0x000fe200078e0203 */
[----:B------:R-:W0:Y:S04]  /*00c0*/  LDCU.64 UR4, c[0x0][0x358] ;  /* 0x00006b00ff0477ac */ /* 0x000e280008000a00 */
[----:B------:R-:W-:-:S13]  /*00d0*/  ISETP.GE.AND P0, PT, R3, R2, PT ;  /* 0x000000020300720c */ /* 0x000fda0003f06270 */
[----:B------:R-:W-:Y:S05]  /*00e0*/  @P0 BRA `(.L_x_0) ;  /* 0x0000000000dc0947 */ /* 0x000fea0003800000 */
[----:B------:R-:W-:-:S07]  /*00f0*/  MOV R8, R3 ;  /* 0x0000000300087202 */ /* 0x000fce0000000f00 */
.L_x_6:
[----:B------:R-:W-:Y:S01]  /*0100*/  VIADD R9, R8, 0x1 ;  /* 0x0000000108097836 */ /* 0x000fe20000000000 */
[----:B------:R-:W-:Y:S01]  /*0110*/  BSSY.RECONVERGENT B0, `(.L_x_1) ;  /* 0x0000014000007945 */ /* 0x000fe20003800200 */
[----:B------:R-:W-:-:S03]  /*0120*/  IMAD.MOV.U32 R13, RZ, RZ, R8 ;  /* 0x000000ffff0d7224 */ /* 0x000fc600078e0008 */
[CC--:B------:R-:W-:Y:S02]  /*0130*/  ISETP.GE.AND P1, PT, R9.reuse, R2.reuse, PT ;  /* 0x000000020900720c */ /* 0x0c0fe40003f26270 */
[----:B------:R-:W-:Y:S02]  /*0140*/  ISETP.NE.AND P0, PT, R9, R2, PT ;  /* 0x000000020900720c */ /* 0x000fe40003f05270 */
[----:B------:R-:W-:-:S09]  /*0150*/  MOV R8, R9 ;  /* 0x0000000900087202 */ /* 0x000fd20000000f00 */
[----:B------:R-:W-:Y:S05]  /*0160*/  @P1 BRA `(.L_x_2) ;  /* 0x0000000000381947 */ /* 0x000fea0003800000 */
[----:B------:R-:W1:Y:S08]  /*0170*/  LDC.64 R4, c[0x0][0x380] ;  /* 0x0000e000ff047b82 */ /* 0x000e700000000a00 */
[----:B------:R-:W2:Y:S01]  /*0180*/  LDC.64 R6, c[0x0][0x380] ;  /* 0x0000e000ff067b82 */ /* 0x000ea20000000a00 */
[----:B-1----:R-:W-:-:S05]  /*0190*/  IMAD.WIDE R4, R13, 0x4, R4 ;  /* 0x000000040d047825 */ /* 0x002fca00078e0204 */
[----:B0-----:R0:W5:Y:S01]  /*01a0*/  LDG.E R15, desc[UR4][R4.64] ;  /* 0x00000004040f7981 */ /* 0x001162000c1e1900 */
[----:B------:R-:W-:Y:S02]  /*01b0*/  IMAD.MOV.U32 R11, RZ, RZ, R9 ;  /* 0x000000ffff0b7224 */ /* 0x000fe400078e0009 */
[----:B--2---:R-:W-:-:S07]  /*01c0*/  IMAD.MOV.U32 R9, RZ, RZ, R13 ;  /* 0x000000ffff097224 */ /* 0x004fce00078e000d */
.L_x_4:
[----:B0-----:R-:W-:-:S06]  /*01d0*/  IMAD.WIDE R4, R9, 0x4, R6 ;  /* 0x0000000409047825 */ /* 0x001fcc00078e0206 */
[----:B------:R-:W2:Y:S02]  /*01e0*/  LDG.E R4, desc[UR4][R4.64+0x4] ;  /* 0x0000040404047981 */ /* 0x000ea4000c1e1900 */
[----:B--2--5:R-:W-:-:S13]  /*01f0*/  ISETP.NE.AND P1, PT, R15, R4, PT ;  /* 0x000000040f00720c */ /* 0x024fda0003f25270 */
[----:B------:R-:W-:Y:S05]  /*0200*/  @!P1 BRA `(.L_x_3) ;  /* 0x0000000000189947 */ /* 0x000fea0003800000 */
[----:B------:R-:W-:-:S05]  /*0210*/  MOV R9, R11 ;  /* 0x0000000b00097202 */ /* 0x000fca0000000f00 */
[----:B------:R-:W-:-:S05]  /*0220*/  VIADD R11, R9, 0x1 ;  /* 0x00000001090b7836 */ /* 0x000fca0000000000 */
[----:B------:R-:W-:-:S13]  /*0230*/  ISETP.GE.AND P1, PT, R11, R2, PT ;  /* 0x000000020b00720c */ /* 0x000fda0003f26270 */
[----:B------:R-:W-:Y:S05]  /*0240*/  @!P1 BRA `(.L_x_4) ;  /* 0xfffffffc00e09947 */ /* 0x000fea000383ffff */
.L_x_2:
[----:B0-----:R-:W-:Y:S05]  /*0250*/  BSYNC.RECONVERGENT B0 ;  /* 0x0000000000007941 */ /* 0x001fea0003800200 */
.L_x_1:
[----:B------:R-:W-:Y:S05]  /*0260*/  BRA `(.L_x_5) ;  /* 0x0000000000787947 */ /* 0x000fea0003800000 */
.L_x_3:
[-C--:B------:R-:W-:Y:S02]  /*0270*/  IABS R7, R0.reuse ;  /* 0x0000000000077213 */ /* 0x080fe40000000000 */
[----:B------:R-:W-:Y:S02]  /*0280*/  IABS R8, R3 ;  /* 0x0000000300087213 */ /* 0x000fe40000000000 */
[----:B------:R-:W0:Y:S01]  /*0290*/  I2F.RP R2, R7 ;  /* 0x0000000700027306 */ /* 0x000e220000209400 */
[----:B------:R-:W-:-:S07]  /*02a0*/  IABS R10, R0 ;  /* 0x00000000000a7213 */ /* 0x000fce0000000000 */
[----:B0-----:R-:W0:Y:S02]  /*02b0*/  MUFU.RCP R2, R2 ;  /* 0x0000000200027308 */ /* 0x001e240000001000 */
[----:B0-----:R-:W-:Y:S01]  /*02c0*/  VIADD R4, R2, 0xffffffe ;  /* 0x0ffffffe02047836 */ /* 0x001fe20000000000 */
[----:B------:R-:W-:-:S05]  /*02d0*/  IADD3 R2, PT, PT, RZ, -R10, RZ ;  /* 0x8000000aff027210 */ /* 0x000fca0007ffe0ff */
[----:B------:R0:W1:Y:S02]  /*02e0*/  F2I.FTZ.U32.TRUNC.NTZ R5, R4 ;  /* 0x0000000400057305 */ /* 0x000064000021f000 */
[----:B0-----:R-:W-:Y:S01]  /*02f0*/  IMAD.MOV.U32 R4, RZ, RZ, RZ ;  /* 0x000000ffff047224 */ /* 0x001fe200078e00ff */
[----:B-1----:R-:W-:-:S05]  /*0300*/  IADD3 R6, PT, PT, RZ, -R5, RZ ;  /* 0x80000005ff067210 */ /* 0x002fca0007ffe0ff */
[----:B------:R-:W-:Y:S02]  /*0310*/  IMAD R9, R6, R7, RZ ;  /* 0x0000000706097224 */ /* 0x000fe400078e02ff */
[----:B------:R-:W-:Y:S02]  /*0320*/  IMAD.MOV.U32 R6, RZ, RZ, R8 ;  /* 0x000000ffff067224 */ /* 0x000fe400078e0008 */
[----:B------:R-:W-:Y:S01]  /*0330*/  IMAD.HI.U32 R5, R5, R9, R4 ;  /* 0x0000000905057227 */ /* 0x000fe200078e0004 */
[----:B------:R-:W-:-:S04]  /*0340*/  LOP3.LUT R4, R3, R0, RZ, 0x3c, !PT ;  /* 0x0000000003047212 */ /* 0x000fc800078e3cff */
[----:B------:R-:W-:Y:S01]  /*0350*/  ISETP.GE.AND P1, PT, R4, RZ, PT ;  /* 0x000000ff0400720c */ /* 0x000fe20003f26270 */
[----:B------:R-:W-:-:S04]  /*0360*/  IMAD.HI.U32 R5, R5, R6, RZ ;  /* 0x0000000605057227 */ /* 0x000fc800078e00ff */
[----:B------:R-:W-:-:S05]  /*0370*/  IMAD R2, R5, R2, R6 ;  /* 0x0000000205027224 */ /* 0x000fca00078e0206 */
[----:B------:R-:W-:-:S13]  /*0380*/  ISETP.GT.U32.AND P2, PT, R7, R2, PT ;  /* 0x000000020700720c */ /* 0x000fda0003f44070 */
[----:B------:R-:W-:Y:S02]  /*0390*/  @!P2 IMAD.IADD R2, R2, 0x1, -R7 ;  /* 0x000000010202a824 */ /* 0x000fe400078e0a07 */
[----:B------:R-:W-:Y:S01]  /*03a0*/  @!P2 VIADD R5, R5, 0x1 ;  /* 0x000000010505a836 */ /* 0x000fe20000000000 */
[----:B------:R-:W-:Y:S02]  /*03b0*/  ISETP.NE.AND P2, PT, R0, RZ, PT ;  /* 0x000000ff0000720c */ /* 0x000fe40003f45270 */
[----:B------:R-:W-:Y:S02]  /*03c0*/  ISETP.GE.U32.AND P0, PT, R2, R7, PT ;  /* 0x000000070200720c */ /* 0x000fe40003f06070 */
[----:B------:R-:W0:Y:S01]  /*03d0*/  LDC.64 R2, c[0x0][0x388] ;  /* 0x0000e200ff027b82 */ /* 0x000e220000000a00 */
[----:B------:R-:W-:-:S10]  /*03e0*/  MOV R7, 0xffffffff ;  /* 0xffffffff00077802 */ /* 0x000fd40000000f00 */
[----:B------:R-:W-:-:S05]  /*03f0*/  @P0 IADD3 R5, PT, PT, R5, 0x1, RZ ;  /* 0x0000000105050810 */ /* 0x000fca0007ffe0ff */
[----:B------:R-:W-:Y:S01]  /*0400*/  @!P1 IMAD.MOV R5, RZ, RZ, -R5 ;  /* 0x000000ffff059224 */ /* 0x000fe200078e0a05 */
[----:B------:R-:W-:-:S05]  /*0410*/  @!P2 LOP3.LUT R5, RZ, R0, RZ, 0x33, !PT ;  /* 0x00000000ff05a212 */ /* 0x000fca00078e33ff */
[----:B0-----:R-:W-:-:S05]  /*0420*/  IMAD.WIDE R2, R5, 0x4, R2 ;  /* 0x0000000405027825 */ /* 0x001fca00078e0202 */
[----:B------:R-:W-:Y:S01]  /*0430*/  STG.E desc[UR4][R2.64], R7 ;  /* 0x0000000702007986 */ /* 0x000fe2000c101904 */
[----:B------:R-:W-:Y:S05]  /*0440*/  EXIT ;  /* 0x000000000000794d */ /* 0x000fea0003800000 */
.L_x_5:
[----:B------:R-:W-:Y:S05]  /*0450*/  @P0 BRA `(.L_x_6) ;  /* 0xfffffffc00280947 */ /* 0x000fea000383ffff */
.L_x_0:
[-C--:B------:R-:W-:Y:S02]  /*0460*/  IABS R2, R0.reuse ;  /* 0x0000000000027213 */ /* 0x080fe40000000000 */
[----:B------:R-:W-:Y:S02]  /*0470*/  IABS R8, R3 ;  /* 0x0000000300087213 */ /* 0x000fe40000000000 */
[----:B------:R-:W1:Y:S01]  /*0480*/  I2F.RP R6, R2 ;  /* 0x0000000200067306 */ /* 0x000e620000209400 */
[----:B------:R-:W-:-:S07]  /*0490*/  IABS R9, R0 ;  /* 0x0000000000097213 */ /* 0x000fce0000000000 */
[----:B-1----:R-:W1:Y:S02]  /*04a0*/  MUFU.RCP R6, R6 ;  /* 0x0000000600067308 */ /* 0x002e640000001000 */
[----:B-1----:R-:W-:-:S06]  /*04b0*/  VIADD R4, R6, 0xffffffe ;  /* 0x0ffffffe06047836 */ /* 0x002fcc0000000000 */
[----:B------:R1:W2:Y:S02]  /*04c0*/  F2I.FTZ.U32.TRUNC.NTZ R5, R4 ;  /* 0x0000000400057305 */ /* 0x0002a4000021f000 */
[----:B-1----:R-:W-:Y:S01]  /*04d0*/  IMAD.MOV.U32 R4, RZ, RZ, RZ ;  /* 0x000000ffff047224 */ /* 0x002fe200078e00ff */
[----:B--2---:R-:W-:-:S05]  /*04e0*/  IADD3 R7, PT, PT, RZ, -R5, RZ ;  /* 0x80000005ff077210 */ /* 0x004fca0007ffe0ff */
[----:B------:R-:W-:-:S04]  /*04f0*/  IMAD R7, R7, R2, RZ ;  /* 0x0000000207077224 */ /* 0x000fc800078e02ff */
[----:B------:R-:W-:Y:S01]  /*0500*/  IMAD.HI.U32 R7, R5, R7, R4 ;  /* 0x0000000705077227 */ /* 0x000fe200078e0004 */
[----:B------:R-:W-:-:S05]  /*0510*/  IADD3 R5, PT, PT, RZ, -R9, RZ ;  /* 0x80000009ff057210 */ /* 0x000fca0007ffe0ff */
[----:B------:R-:W-:-:S04]  /*0520*/  IMAD.HI.U32 R7, R7, R8, RZ ;  /* 0x0000000807077227 */ /* 0x000fc800078e00ff */
[----:B------:R-:W-:-:S05]  /*0530*/  IMAD R5, R7, R5, R8 ;  /* 0x0000000507057224 */ /* 0x000fca00078e0208 */
[----:B------:R-:W-:-:S13]  /*0540*/  ISETP.GT.U32.AND P2, PT, R2, R5, PT ;  /* 0x000000050200720c */ /* 0x000fda0003f44070 */
[----:B------:R-:W-:Y:S01]  /*0550*/  @!P2 IMAD.IADD R5, R5, 0x1, -R2 ;  /* 0x000000010505a824 */ /* 0x000fe200078e0a02 */
[----:B------:R-:W-:Y:S02]  /*0560*/  @!P2 IADD3 R7, PT, PT, R7, 0x1, RZ ;  /* 0x000000010707a810 */ /* 0x000fe40007ffe0ff */
[----:B------:R-:W-:Y:S02]  /*0570*/  ISETP.NE.AND P2, PT, R0, RZ, PT ;  /* 0x000000ff0000720c */ /* 0x000fe40003f45270 */
[----:B------:R-:W-:Y:S02]  /*0580*/  ISETP.GE.U32.AND P1, PT, R5, R2, PT ;  /* 0x000000020500720c */ /* 0x000fe40003f26070 */
[----:B------:R-:W1:Y:S01]  /*0590*/  LDC.64 R4, c[0x0][0x388] ;  /* 0x0000e200ff047b82 */ /* 0x000e620000000a00 */
[----:B------:R-:W-:-:S04]  /*05a0*/  LOP3.LUT R2, R3, R0, RZ, 0x3c, !PT ;  /* 0x0000000003027212 */ /* 0x000fc800078e3cff */
[----:B------:R-:W-:-:S06]  /*05b0*/  ISETP.GE.AND P0, PT, R2, RZ, PT ;  /* 0x000000ff0200720c */ /* 0x000fcc0003f06270 */
[----:B------:R-:W-:-:S07]  /*05c0*/  @P1 VIADD R7, R7, 0x1 ;  /* 0x0000000107071836 */ /* 0x000fce0000000000 */
[----:B------:R-:W-:Y:S02]  /*05d0*/  @!P0 IADD3 R7, PT, PT, -R7, RZ, RZ ;  /* 0x000000ff07078210 */ /* 0x000fe40007ffe1ff */
[----:B------:R-:W-:-:S05]  /*05e0*/  @!P2 LOP3.LUT R7, RZ, R0, RZ, 0x33, !PT ;  /* 0x00000000ff07a212 */ /* 0x000fca00078e33ff */
[----:B-1----:R-:W-:-:S05]  /*05f0*/  IMAD.WIDE R4, R7, 0x4, R4 ;  /* 0x0000000407047825 */ /* 0x002fca00078e0204 */
[----:B0-----:R-:W-:Y:S01]  /*0600*/  STG.E desc[UR4][R4.64], R3 ;  /* 0x0000000304007986 */ /* 0x001fe2000c101904 */
[----:B------:R-:W-:Y:S05]  /*0610*/  EXIT ;  /* 0x000000000000794d */ /* 0x000fea0003800000 */
.L_x_7:
[----:B------:R-:W-:-:S00]  /*0620*/  BRA `(.L_x_7) ;  /* 0xfffffffc00fc7947 */ /* 0x000fc0000383ffff */
[----:B------:R-:W-:-:S00]  /*0630*/  NOP ;  /* 0x0000000000007918 */ /* 0x000fc00000000000 */
        /* <DEDUP_REMOVED lines=12> */
.L_x_14:


//--------------------- .text._Z15calculate_edgesPiS_S_S_ii --------------------------
	.section	.text._Z15calculate_edgesPiS_S_S_ii,"ax",@progbits
	.align	128
        .global         _Z15calculate_edgesPiS_S_S_ii
        .type           _Z15calculate_edgesPiS_S_S_ii,@function
        .size           _Z15calculate_edgesPiS_S_S_ii,(.L_x_15 - _Z15calculate_edgesPiS_S_S_ii)
        .other          _Z15calculate_edgesPiS_S_S_ii,@"STO_CUDA_ENTRY STV_DEFAULT"
_Z15calculate_edgesPiS_S_S_ii:
.text._Z15calculate_edgesPiS_S_S_ii:
[----:B------:R-:W-:Y:S01]  /*0000*/  LDC R1, c[0x0][0x37c] ;  /* 0x0000df00ff017b82 */ /* 0x000fe20000000800 */
[----:B------:R-:W0:Y:S07]  /*0010*/  S2R R3, SR_TID.X ;  /* 0x0000000000037919 */ /* 0x000e2e0000002100 */
[----:B------:R-:W0:Y:S08]  /*0020*/  S2UR UR4, SR_CTAID.X ;  /* 0x00000000000479c3 */ /* 0x000e300000002500 */
[----:B------:R-:W0:Y:S08]  /*0030*/  LDC R10, c[0x0][0x360] ;  /* 0x0000d800ff0a7b82 */ /* 0x000e300000000800 */
[----:B------:R-:W1:Y:S01]  /*0040*/  LDC.64 R4, c[0x0][0x3a0] ;  /* 0x0000e800ff047b82 */ /* 0x000e620000000a00 */
[----:B0-----:R-:W-:-:S02]  /*0050*/  IMAD R10, R10, UR4, R3 ;  /* 0x000000040a0a7c24 */ /* 0x001fc4000f8e0203 */
[----:B-1----:R-:W-:Y:S02]  /*0060*/  IMAD R0, R4, R5, RZ ;  /* 0x0000000504007224 */ /* 0x002fe400078e02ff */
[----:B------:R-:W-:-:S05]  /*0070*/  IMAD R11, R10, R4, RZ ;  /* 0x000000040a0b7224 */ /* 0x000fca00078e02ff */
[----:B------:R-:W-:-:S13]  /*0080*/  ISETP.GE.AND P0, PT, R11, R0, PT ;  /* 0x000000000b00720c */ /* 0x000fda0003f06270 */
[----:B------:R-:W-:Y:S05]  /*0090*/  @P0 EXIT ;  /* 0x000000000000094d */ /* 0x000fea0003800000 */
[----:B------:R-:W-:-:S13]  /*00a0*/  ISETP.GE.AND P0, PT, R4, 0x1, PT ;  /* 0x000000010400780c */ /* 0x000fda0003f06270 */
[----:B------:R-:W-:Y:S05]  /*00b0*/  @!P0 EXIT ;  /* 0x000000000000894d */ /* 0x000fea0003800000 */
[C---:B------:R-:W-:Y:S02]  /*00c0*/  IMAD.IADD R0, R11.reuse, 0x1, R4 ;  /* 0x000000010b007824 */ /* 0x040fe400078e0204 */
[----:B------:R-:W-:Y:S02]  /*00d0*/  HFMA2 R4, -RZ, RZ, 0, 0 ;  /* 0x00000000ff047431 */ /* 0x000fe400000001ff */
[----:B------:R-:W-:Y:S01]  /*00e0*/  IMAD.IADD R10, R11, 0x1, -R10 ;  /* 0x000000010b0a7824 */ /* 0x000fe200078e0a0a */
[----:B------:R-:W0:Y:S01]  /*00f0*/  LDCU.64 UR4, c[0x0][0x358] ;  /* 0x00006b00ff0477ac */ /* 0x000e220008000a00 */
[----:B------:R-:W-:Y:S02]  /*0100*/  IMAD.MOV.U32 R13, RZ, RZ, R11 ;  /* 0x000000ffff0d7224 */ /* 0x000fe400078e000b */
[----:B------:R-:W-:-:S07]  /*0110*/  IMAD.MOV.U32 R19, RZ, RZ, RZ ;  /* 0x000000ffff137224 */ /* 0x000fce00078e00ff */
.L_x_12:
[----:B------:R-:W1:Y:S01]  /*0120*/  LDC R9, c[0x0][0x3a0] ;  /* 0x0000e800ff097b82 */ /* 0x000e620000000800 */
[----:B------:R-:W-:Y:S02]  /*0130*/  IABS R8, R13 ;  /* 0x0000000d00087213 */ /* 0x000fe40000000000 */
[----:B------:R-:W-:Y:S02]  /*0140*/  ISETP.GE.AND P2, PT, R13, RZ, PT ;  /* 0x000000ff0d00720c */ /* 0x000fe40003f46270 */
[----:B-1----:R-:W-:-:S04]  /*0150*/  IABS R6, R9 ;  /* 0x0000000900067213 */ /* 0x002fc80000000000 */
[----:B------:R-:W1:Y:S08]  /*0160*/  I2F.RP R5, R6 ;  /* 0x0000000600057306 */ /* 0x000e700000209400 */
[----:B-1----:R-:W1:Y:S02]  /*0170*/  MUFU.RCP R5, R5 ;  /* 0x0000000500057308 */ /* 0x002e640000001000 */
[----:B-1----:R-:W-:-:S06]  /*0180*/  IADD3 R2, PT, PT, R5, 0xffffffe, RZ ;  /* 0x0ffffffe05027810 */ /* 0x002fcc0007ffe0ff */
[----:B------:R1:W2:Y:S02]  /*0190*/  F2I.FTZ.U32.TRUNC.NTZ R3, R2 ;  /* 0x0000000200037305 */ /* 0x0002a4000021f000 */
[----:B-1----:R-:W-:Y:S01]  /*01a0*/  MOV R2, RZ ;  /* 0x000000ff00027202 */ /* 0x002fe20000000f00 */
[----:B--2---:R-:W-:-:S04]  /*01b0*/  IMAD.MOV R7, RZ, RZ, -R3 ;  /* 0x000000ffff077224 */ /* 0x004fc800078e0a03 */
[----:B------:R-:W-:-:S04]  /*01c0*/  IMAD R7, R7, R6, RZ ;  /* 0x0000000607077224 */ /* 0x000fc800078e02ff */
[----:B------:R-:W-:-:S04]  /*01d0*/  IMAD.HI.U32 R3, R3, R7, R2 ;  /* 0x0000000703037227 */ /* 0x000fc800078e0002 */
[----:B------:R-:W-:-:S04]  /*01e0*/  IMAD.MOV.U32 R7, RZ, RZ, R8 ;  /* 0x000000ffff077224 */ /* 0x000fc800078e0008 */
[----:B------:R-:W-:-:S05]  /*01f0*/  IMAD.HI.U32 R3, R3, R7, RZ ;  /* 0x0000000703037227 */ /* 0x000fca00078e00ff */
[----:B------:R-:W-:-:S05]  /*0200*/  IADD3 R3, PT, PT, -R3, RZ, RZ ;  /* 0x000000ff03037210 */ /* 0x000fca0007ffe1ff */
[C---:B------:R-:W-:Y:S02]  /*0210*/  IMAD R5, R6.reuse, R3, R7 ;  /* 0x0000000306057224 */ /* 0x040fe400078e0207 */
[----:B------:R-:W1:Y:S03]  /*0220*/  LDC.64 R2, c[0x0][0x390] ;  /* 0x0000e400ff027b82 */ /* 0x000e660000000a00 */
[----:B------:R-:W-:-:S13]  /*0230*/  ISETP.GT.U32.AND P0, PT, R6, R5, PT ;  /* 0x000000050600720c */ /* 0x000fda0003f04070 */
[----:B------:R-:W-:Y:S01]  /*0240*/  @!P0 IMAD.IADD R5, R5, 0x1, -R6 ;  /* 0x0000000105058824 */ /* 0x000fe200078e0a06 */
[----:B------:R-:W-:-:S04]  /*0250*/  ISETP.NE.AND P0, PT, R9, RZ, PT ;  /* 0x000000ff0900720c */ /* 0x000fc80003f05270 */
[----:B------:R-:W-:-:S13]  /*0260*/  ISETP.GT.U32.AND P1, PT, R6, R5, PT ;  /* 0x000000050600720c */ /* 0x000fda0003f24070 */
[----:B------:R-:W-:-:S05]  /*0270*/  @!P1 IADD3 R5, PT, PT, R5, -R6, RZ ;  /* 0x8000000605059210 */ /* 0x000fca0007ffe0ff */
[----:B------:R-:W-:Y:S01]  /*0280*/  @!P2 IMAD.MOV R5, RZ, RZ, -R5 ;  /* 0x000000ffff05a224 */ /* 0x000fe200078e0a05 */
[----:B------:R-:W-:-:S05]  /*0290*/  @!P0 LOP3.LUT R5, RZ, R9, RZ, 0x33, !PT ;  /* 0x00000009ff058212 */ /* 0x000fca00078e33ff */
[----:B-1----:R-:W-:-:S05]  /*02a0*/  IMAD.WIDE R2, R5, 0x4, R2 ;  /* 0x0000000405027825 */ /* 0x002fca00078e0202 */
[----:B0-----:R-:W2:Y:S01]  /*02b0*/  LDG.E R6, desc[UR4][R2.64] ;  /* 0x0000000402067981 */ /* 0x001ea2000c1e1900 */
[----:B------:R-:W-:Y:S01]  /*02c0*/  BSSY.RECONVERGENT B0, `(.L_x_8) ;  /* 0x0000020000007945 */ /* 0x000fe20003800200 */
[----:B--2---:R-:W-:-:S13]  /*02d0*/  ISETP.NE.AND P0, PT, R6, -0x1, PT ;  /* 0xffffffff0600780c */ /* 0x004fda0003f05270 */
[----:B------:R-:W-:Y:S05]  /*02e0*/  @!P0 BRA `(.L_x_9) ;  /* 0x0000000000748947 */ /* 0x000fea0003800000 */
[C---:B------:R-:W-:Y:S02]  /*02f0*/  ISETP.NE.AND P0, PT, R4.reuse, RZ, PT ;  /* 0x000000ff0400720c */ /* 0x040fe40003f05270 */
[----:B------:R-:W-:-:S04]  /*0300*/  IADD3 R4, PT, PT, R4, 0x1, RZ ;  /* 0x0000000104047810 */ /* 0x000fc80007ffe0ff */
[----:B------:R-:W-:Y:S01]  /*0310*/  SEL R17, R4, RZ, P0 ;  /* 0x000000ff04117207 */ /* 0x000fe20000000000 */
[----:B------:R-:W-:-:S03]  /*0320*/  IMAD.MOV.U32 R4, RZ, RZ, R6 ;  /* 0x000000ffff047224 */ /* 0x000fc600078e0006 */
[----:B------:R-:W-:-:S13]  /*0330*/  ISETP.GT.AND P0, PT, R17, R6, PT ;  /* 0x000000061100720c */ /* 0x000fda0003f04270 */
[----:B------:R-:W-:Y:S05]  /*0340*/  @P0 BRA `(.L_x_9) ;  /* 0x00000000005c0947 */ /* 0x000fea0003800000 */
[----:B------:R-:W0:Y:S01]  /*0350*/  LDC.64 R4, c[0x0][0x380] ;  /* 0x0000e000ff047b82 */ /* 0x000e220000000a00 */
[----:B------:R-:W-:Y:S07]  /*0360*/  BSSY.RECONVERGENT B1, `(.L_x_10) ;  /* 0x0000014000017945 */ /* 0x000fee0003800200 */
[----:B------:R-:W1:Y:S08]  /*0370*/  LDC.64 R6, c[0x0][0x388] ;  /* 0x0000e200ff067b82 */ /* 0x000e700000000a00 */
[----:B------:R-:W2:Y:S01]  /*0380*/  LDC.64 R8, c[0x0][0x398] ;  /* 0x0000e600ff087b82 */ /* 0x000ea20000000a00 */
[----:B0-----:R-:W-:-:S07]  /*0390*/  IMAD.WIDE R14, R13, 0x4, R4 ;  /* 0x000000040d0e7825 */ /* 0x001fce00078e0204 */
.L_x_11:
[----:B-1----:R-:W-:Y:S01]  /*03a0*/  IMAD.WIDE R20, R17, 0x4, R6 ;  /* 0x0000000411147825 */ /* 0x002fe200078e0206 */
[----:B------:R-:W3:Y:S05]  /*03b0*/  LDG.E R12, desc[UR4][R14.64] ;  /* 0x000000040e0c7981 */ /* 0x000eea000c1e1900 */
[----:B------:R-:W4:Y:S02]  /*03c0*/  LDG.E R20, desc[UR4][R20.64] ;  /* 0x0000000414147981 */ /* 0x000f24000c1e1900 */
[----:B----4-:R-:W-:-:S05]  /*03d0*/  IADD3 R23, PT, PT, R11, R20, RZ ;  /* 0x000000140b177210 */ /* 0x010fca0007ffe0ff */
[----:B------:R-:W-:-:S06]  /*03e0*/  IMAD.WIDE R22, R23, 0x4, R4 ;  /* 0x0000000417167825 */ /* 0x000fcc00078e0204 */
[----:B------:R-:W3:Y:S01]  /*03f0*/  LDG.E R23, desc[UR4][R22.64] ;  /* 0x0000000416177981 */ /* 0x000ee2000c1e1900 */
[----:B------:R-:W-:-:S05]  /*0400*/  IADD3 R25, PT, PT, R10, R19, RZ ;  /* 0x000000130a197210 */ /* 0x000fca0007ffe0ff */
[----:B--2---:R-:W-:-:S04]  /*0410*/  IMAD.WIDE R24, R25, 0x4, R8 ;  /* 0x0000000419187825 */ /* 0x004fc800078e0208 */
[----:B---3--:R-:W-:-:S05]  /*0420*/  IMAD.IADD R12, R12, 0x1, -R23 ;  /* 0x000000010c0c7824 */ /* 0x008fca00078e0a17 */
[----:B------:R-:W-:-:S05]  /*0430*/  IABS R27, R12 ;  /* 0x0000000c001b7213 */ /* 0x000fca0000000000 */
[----:B------:R0:W-:Y:S04]  /*0440*/  STG.E desc[UR4][R24.64], R27 ;  /* 0x0000001b18007986 */ /* 0x0001e8000c101904 */
[----:B------:R-:W2:Y:S01]  /*0450*/  LDG.E R12, desc[UR4][R2.64] ;  /* 0x00000004020c7981 */ /* 0x000ea2000c1e1900 */
[----:B------:R-:W-:Y:S01]  /*0460*/  VIADD R19, R19, 0x1 ;  /* 0x0000000113137836 */ /* 0x000fe20000000000 */
[C---:B--2---:R-:W-:Y:S02]  /*0470*/  ISETP.GE.AND P0, PT, R17.reuse, R12, PT ;  /* 0x0000000c1100720c */ /* 0x044fe40003f06270 */
[----:B------:R-:W-:-:S11]  /*0480*/  IADD3 R17, PT, PT, R17, 0x1, RZ ;  /* 0x0000000111117810 */ /* 0x000fd60007ffe0ff */
[----:B0-----:R-:W-:Y:S05]  /*0490*/  @!P0 BRA `(.L_x_11) ;  /* 0xfffffffc00c08947 */ /* 0x001fea000383ffff */
[----:B------:R-:W-:Y:S05]  /*04a0*/  BSYNC.RECONVERGENT B1 ;  /* 0x0000000000017941 */ /* 0x000fea0003800200 */
.L_x_10:
[----:B------:R-:W-:-:S07]  /*04b0*/  IMAD.MOV.U32 R4, RZ, RZ, R12 ;  /* 0x000000ffff047224 */ /* 0x000fce00078e000c */
.L_x_9:
[----:B------:R-:W-:Y:S05]  /*04c0*/  BSYNC.RECONVERGENT B0 ;  /* 0x0000000000007941 */ /* 0x000fea0003800200 */
.L_x_8:
[----:B------:R-:W-:-:S04]  /*04d0*/  IADD3 R13, PT, PT, R13, 0x1, RZ ;  /* 0x000000010d0d7810 */ /* 0x000fc80007ffe0ff */
[----:B------:R-:W-:-:S13]  /*04e0*/  ISETP.GE.AND P0, PT, R13, R0, PT ;  /* 0x000000000d00720c */ /* 0x000fda0003f06270 */
[----:B------:R-:W-:Y:S05]  /*04f0*/  @!P0 BRA `(.L_x_12) ;  /* 0xfffffffc00088947 */ /* 0x000fea000383ffff */
[----:B------:R-:W-:Y:S05]  /*0500*/  EXIT ;  /* 0x000000000000794d */ /* 0x000fea0003800000 */
.L_x_13:
        /* <DEDUP_REMOVED lines=15> */
.L_x_15:


//--------------------- .nv.shared.reserved.0     --------------------------
	.section	.nv.shared.reserved.0,"aw",@nobits
	.weak		__nv_reservedSMEM_offset_0_alias
	.size		__nv_reservedSMEM_offset_0_alias, 0, 64
	.other		__nv_reservedSMEM_offset_0_alias,@"STO_CUDA_RESERVED_SHARED STV_DEFAULT"
__nv_reservedSMEM_offset_0_alias:
	.zero		0
	.zero		64


//--------------------- .nv.constant0._Z18check_gracefulnessPiS_ii --------------------------
	.section	.nv.constant0._Z18check_gracefulnessPiS_ii,"a",@progbits
	.sectionflags	@""
	.align	4
.nv.constant0._Z18check_gracefulnessPiS_ii:
	.zero		920


//--------------------- .nv.constant0._Z15calculate_edgesPiS_S_S_ii --------------------------
	.section	.nv.constant0._Z15calculate_edgesPiS_S_S_ii,"a",@progbits
	.sectionflags	@""
	.align	4
.nv.constant0._Z15calculate_edgesPiS_S_S_ii:
	.zero		936


//--------------------- SYMBOLS --------------------------

	.type		.nv.reservedSmem.offset0,@object
	.size		.nv.reservedSmem.offset0,0x4
